	.headerflags	@"EF_CUDA_TEXMODE_UNIFIED EF_CUDA_64BIT_ADDRESS EF_CUDA_ACCELERATORS EF_CUDA_SM90 EF_CUDA_VIRTUAL_SM(EF_CUDA_SM90)"
	.elftype	@"ET_EXEC"


//--------------------- .nv.info                  --------------------------
	.section	.nv.info,"",@"SHT_CUDA_INFO"
	.align	4


	//----- nvinfo : EIATTR_REGCOUNT
	.align		4
        /*0000*/ 	.byte	0x04, 0x2f
        /*0002*/ 	.short	(.L_1 - .L_0)
	.align		4
.L_0:
        /*0004*/ 	.word	index@(triton_poi_fused_convolution_leaky_relu_5)
        /*0008*/ 	.word	0x0000000e


	//----- nvinfo : EIATTR_MIN_STACK_SIZE
	.align		4
.L_1:
        /*000c*/ 	.byte	0x04, 0x12
        /*000e*/ 	.short	(.L_3 - .L_2)
	.align		4
.L_2:
        /*0010*/ 	.word	index@(triton_poi_fused_convolution_leaky_relu_5)
        /*0014*/ 	.word	0x00000000


	//----- nvinfo : EIATTR_FRAME_SIZE
	.align		4
.L_3:
        /*0018*/ 	.byte	0x04, 0x11
        /*001a*/ 	.short	(.L_5 - .L_4)
	.align		4
.L_4:
        /*001c*/ 	.word	index@(triton_poi_fused_convolution_leaky_relu_5)
        /*0020*/ 	.word	0x00000000


	//----- nvinfo : EIATTR_MIN_STACK_SIZE
	.align		4
.L_5:
        /*0024*/ 	.byte	0x04, 0x12
        /*0026*/ 	.short	(.L_7 - .L_6)
	.align		4
.L_6:
        /*0028*/ 	.word	index@(triton_poi_fused_convolution_leaky_relu_5)
        /*002c*/ 	.word	0x00000000
.L_7:


//--------------------- .nv.info.triton_poi_fused_convolution_leaky_relu_5 --------------------------
	.section	.nv.info.triton_poi_fused_convolution_leaky_relu_5,"",@"SHT_CUDA_INFO"
	.sectionflags	@""
	.align	4


	//----- nvinfo : EIATTR_CUDA_API_VERSION
	.align		4
        /*0000*/ 	.byte	0x04, 0x37
        /*0002*/ 	.short	(.L_9 - .L_8)
.L_8:
        /*0004*/ 	.word	0x0000007c


	//----- nvinfo : EIATTR_KPARAM_INFO
	.align		4
.L_9:
        /*0008*/ 	.byte	0x04, 0x17
        /*000a*/ 	.short	(.L_11 - .L_10)
.L_10:
        /*000c*/ 	.word	0x00000000
        /*0010*/ 	.short	0x0003
        /*0012*/ 	.short	0x0018
        /*0014*/ 	.byte	0x00, 0xf0, 0x11, 0x00


	//----- nvinfo : EIATTR_KPARAM_INFO
	.align		4
.L_11:
        /*0018*/ 	.byte	0x04, 0x17
        /*001a*/ 	.short	(.L_13 - .L_12)
.L_12:
        /*001c*/ 	.word	0x00000000
        /*0020*/ 	.short	0x0002
        /*0022*/ 	.short	0x0010
        /*0024*/ 	.byte	0x00, 0xf4, 0x21, 0x00


	//----- nvinfo : EIATTR_KPARAM_INFO
	.align		4
.L_13:
        /*0028*/ 	.byte	0x04, 0x17
        /*002a*/ 	.short	(.L_15 - .L_14)
.L_14:
        /*002c*/ 	.word	0x00000000
        /*0030*/ 	.short	0x0001
        /*0032*/ 	.short	0x0008
        /*0034*/ 	.byte	0x00, 0xf4, 0x21, 0x00


	//----- nvinfo : EIATTR_KPARAM_INFO
	.align		4
.L_15:
        /*0038*/ 	.byte	0x04, 0x17
        /*003a*/ 	.short	(.L_17 - .L_16)
.L_16:
        /*003c*/ 	.word	0x00000000
        /*0040*/ 	.short	0x0000
        /*0042*/ 	.short	0x0000
        /*0044*/ 	.byte	0x00, 0xf4, 0x21, 0x00


	//----- nvinfo : EIATTR_SPARSE_MMA_MASK
	.align		4
.L_17:
        /*0048*/ 	.byte	0x03, 0x50
        /*004a*/ 	.short	0x0000


	//----- nvinfo : EIATTR_MAXREG_COUNT
	.align		4
        /*004c*/ 	.byte	0x03, 0x1b
        /*004e*/ 	.short	0x00ff


	//----- nvinfo : EIATTR_EXIT_INSTR_OFFSETS
	.align		4
        /*0050*/ 	.byte	0x04, 0x1c
        /*0052*/ 	.short	(.L_19 - .L_18)


	//   ....[0]....
.L_18:
        /*0054*/ 	.word	0x000001d0


	//   ....[1]....
        /*0058*/ 	.word	0x000001f0


	//----- nvinfo : EIATTR_REQNTID
	.align		4
.L_19:
        /*005c*/ 	.byte	0x04, 0x10
        /*005e*/ 	.short	(.L_21 - .L_20)
.L_20:
        /*0060*/ 	.word	0x00000080
        /*0064*/ 	.word	0x00000001
        /*0068*/ 	.word	0x00000001


	//----- nvinfo : EIATTR_CBANK_PARAM_SIZE
	.align		4
.L_21:
        /*006c*/ 	.byte	0x03, 0x19
        /*006e*/ 	.short	0x001c


	//----- nvinfo : EIATTR_PARAM_CBANK
	.align		4
        /*0070*/ 	.byte	0x04, 0x0a
        /*0072*/ 	.short	(.L_23 - .L_22)
	.align		4
.L_22:
        /*0074*/ 	.word	index@(.nv.constant0.triton_poi_fused_convolution_leaky_relu_5)
        /*0078*/ 	.short	0x0210
        /*007a*/ 	.short	0x001c


	//----- nvinfo : EIATTR_SW_WAR
	.align		4
.L_23:
        /*007c*/ 	.byte	0x04, 0x36
        /*007e*/ 	.short	(.L_25 - .L_24)
.L_24:
        /*0080*/ 	.word	0x00000008
.L_25:


//--------------------- .nv.callgraph             --------------------------
	.section	.nv.callgraph,"",@"SHT_CUDA_CALLGRAPH"
	.align	4
	.sectionentsize	8
	.align		4
        /*0000*/ 	.word	0x00000000
	.align		4
        /*0004*/ 	.word	0xffffffff
	.align		4
        /*0008*/ 	.word	0x00000000
	.align		4
        /*000c*/ 	.word	0xfffffffe
	.align		4
        /*0010*/ 	.word	0x00000000
	.align		4
        /*0014*/ 	.word	0xfffffffd
	.align		4
        /*0018*/ 	.word	0x00000000
	.align		4
        /*001c*/ 	.word	0xfffffffc


//--------------------- .text.triton_poi_fused_convolution_leaky_relu_5 --------------------------
	.section	.text.triton_poi_fused_convolution_leaky_relu_5,"ax",@progbits
	.align	128
        .global         triton_poi_fused_convolution_leaky_relu_5
        .type           triton_poi_fused_convolution_leaky_relu_5,@function
        .size           triton_poi_fused_convolution_leaky_relu_5,(.L_x_1 - triton_poi_fused_convolution_leaky_relu_5)
        .other          triton_poi_fused_convolution_leaky_relu_5,@"STO_CUDA_ENTRY STV_DEFAULT"
triton_poi_fused_convolution_leaky_relu_5:
.text.triton_poi_fused_convolution_leaky_relu_5:
[----:B------:R-:W0:Y:S02]  /*0000*/  LDC R1, c[0x0][0x28] ;  /* 0x00000a00ff017b82 */ /* 0x000e240000000800 */
[----:B------:R-:W1:Y:S01]  /*0010*/  S2R R0, SR_TID.X ;  /* 0x0000000000007919 */ /* 0x000e620000002100 */
[----:B------:R-:W2:Y:S01]  /*0020*/  LDC.64 R4, c[0x0][0x218] ;  /* 0x00008600ff047b82 */ /* 0x000ea20000000a00 */
[----:B------:R-:W-:Y:S01]  /*0030*/  ULDC.64 UR4, c[0x0][0x208] ;  /* 0x0000820000047ab9 */ /* 0x000fe20000000a00 */
[----:B------:R-:W-:Y:S01]  /*0040*/  ULDC.64 UR6, c[0x0][0x220] ;  /* 0x0000880000067ab9 */ /* 0x000fe20000000a00 */
[----:B------:R-:W3:Y:S05]  /*0050*/  S2R R7, SR_CTAID.X ;  /* 0x0000000000077919 */ /* 0x000eea0000002500 */
[----:B------:R-:W4:Y:S01]  /*0060*/  LDC.64 R2, c[0x0][0x210] ;  /* 0x00008400ff027b82 */ /* 0x000f220000000a00 */
[----:B-1----:R-:W-:-:S05]  /*0070*/  LOP3.LUT R0, R0, 0x7f, RZ, 0xc0, !PT ;  /* 0x0000007f00007812 */ /* 0x002fca00078ec0ff */
[----:B---3--:R-:W-:-:S04]  /*0080*/  IMAD R7, R7, 0x80, R0 ;  /* 0x0000008007077824 */ /* 0x008fc800078e0200 */
[C---:B------:R-:W-:Y:S01]  /*0090*/  IMAD.HI R0, R7.reuse, 0x5397829d, RZ ;  /* 0x5397829d07007827 */ /* 0x040fe200078e02ff */
[----:B------:R-:W-:-:S03]  /*00a0*/  ISETP.GE.AND P1, PT, R7, 0x6200, PT ;  /* 0x000062000700780c */ /* 0x000fc60003f26270 */
[----:B----4-:R-:W-:Y:S01]  /*00b0*/  IMAD.WIDE R2, R7, 0x4, R2 ;  /* 0x0000000407027825 */ /* 0x010fe200078e0202 */
[----:B------:R-:W-:-:S04]  /*00c0*/  SHF.R.U32.HI R9, RZ, 0x1f, R0 ;  /* 0x0000001fff097819 */ /* 0x000fc80000011600 */
[----:B------:R-:W-:-:S04]  /*00d0*/  LEA.HI.SX32 R9, R0, R9, 0x1a ;  /* 0x0000000900097211 */ /* 0x000fc800078fd2ff */
[----:B------:R-:W-:-:S04]  /*00e0*/  LEA.HI R0, R9, R9, RZ, 0x5 ;  /* 0x0000000909007211 */ /* 0x000fc800078f28ff */
[----:B------:R-:W-:-:S05]  /*00f0*/  LOP3.LUT R0, R0, 0xffffffe0, RZ, 0xc0, !PT ;  /* 0xffffffe000007812 */ /* 0x000fca00078ec0ff */
[----:B------:R-:W-:Y:S02]  /*0100*/  IMAD.IADD R9, R9, 0x1, -R0 ;  /* 0x0000000109097824 */ /* 0x000fe400078e0a00 */
[----:B------:R-:W-:Y:S02]  /*0110*/  IMAD.MOV.U32 R0, RZ, RZ, RZ ;  /* 0x000000ffff007224 */ /* 0x000fe400078e00ff */
[----:B--2---:R-:W-:-:S04]  /*0120*/  IMAD.WIDE R4, R9, 0x4, R4 ;  /* 0x0000000409047825 */ /* 0x004fc800078e0204 */
[----:B------:R-:W-:Y:S01]  /*0130*/  IMAD.MOV.U32 R9, RZ, RZ, RZ ;  /* 0x000000ffff097224 */ /* 0x000fe200078e00ff */
[----:B------:R-:W2:Y:S05]  /*0140*/  @!P1 LDG.E R0, desc[UR4][R2.64] ;  /* 0x0000000402009981 */ /* 0x000eaa000c1e1900 */
[----:B------:R-:W2:Y:S01]  /*0150*/  @!P1 LDG.E.EL R9, desc[UR4][R4.64] ;  /* 0x0000000404099981 */ /* 0x000ea2000c2e1900 */
[----:B------:R-:W-:-:S04]  /*0160*/  IADD3 R6, P2, R7, UR6, RZ ;  /* 0x0000000607067c10 */ /* 0x000fc8000ff5e0ff */
[----:B------:R-:W-:Y:S02]  /*0170*/  LEA.HI.X.SX32 R7, R7, UR7, 0x1, P2 ;  /* 0x0000000707077c11 */ /* 0x000fe400090f0eff */
[----:B--2---:R-:W-:Y:S01]  /*0180*/  FSETP.GT.AND P0, PT, R0, -R9, PT ;  /* 0x800000090000720b */ /* 0x004fe20003f04000 */
[----:B------:R-:W-:-:S03]  /*0190*/  FADD R9, R9, R0 ;  /* 0x0000000009097221 */ /* 0x000fc60000000000 */
[----:B------:R-:W-:-:S05]  /*01a0*/  SEL R11, RZ, 0x1, !P0 ;  /* 0x00000001ff0b7807 */ /* 0x000fca0004000000 */
[----:B------:R1:W-:Y:S04]  /*01b0*/  @!P1 STG.E.U8 desc[UR4][R6.64], R11 ;  /* 0x0000000b06009986 */ /* 0x0003e8000c101104 */
[----:B------:R-:W-:Y:S01]  /*01c0*/  @!P0 FMUL R9, R9, 0.10000000149011611938 ;  /* 0x3dcccccd09098820 */ /* 0x000fe20000400000 */
[----:B------:R-:W-:Y:S06]  /*01d0*/  @P1 EXIT ;  /* 0x000000000000194d */ /* 0x000fec0003800000 */
[----:B------:R-:W-:Y:S01]  /*01e0*/  STG.E desc[UR4][R2.64], R9 ;  /* 0x0000000902007986 */ /* 0x000fe2000c101904 */
[----:B------:R-:W-:Y:S05]  /*01f0*/  EXIT ;  /* 0x000000000000794d */ /* 0x000fea0003800000 */
.L_x_0:
[----:B------:R-:W-:-:S00]  /*0200*/  BRA `(.L_x_0) ;  /* 0xfffffffc00fc7947 */ /* 0x000fc0000383ffff */
[----:B------:R-:W-:-:S00]  /*0210*/  NOP ;  /* 0x0000000000007918 */ /* 0x000fc00000000000 */
        /* <DEDUP_REMOVED lines=14> */
.L_x_1:


//--------------------- .nv.constant0.triton_poi_fused_convolution_leaky_relu_5 --------------------------
	.section	.nv.constant0.triton_poi_fused_convolution_leaky_relu_5,"a",@progbits
	.sectionflags	@""
	.align	4
.nv.constant0.triton_poi_fused_convolution_leaky_relu_5:
	.zero		556
